//
// Generated by NVIDIA NVVM Compiler
//
// Compiler Build ID: CL-36424714
// Cuda compilation tools, release 13.0, V13.0.88
// Based on NVVM 20.0.0
//

.version 9.0
.target sm_100
.address_size 64

	// .globl	_Z27linear_layer_and_activationPfS_S_S_S_ii

.visible .entry _Z27linear_layer_and_activationPfS_S_S_S_ii(
	.param .u64 .ptr .align 1 _Z27linear_layer_and_activationPfS_S_S_S_ii_param_0,
	.param .u64 .ptr .align 1 _Z27linear_layer_and_activationPfS_S_S_S_ii_param_1,
	.param .u64 .ptr .align 1 _Z27linear_layer_and_activationPfS_S_S_S_ii_param_2,
	.param .u64 .ptr .align 1 _Z27linear_layer_and_activationPfS_S_S_S_ii_param_3,
	.param .u64 .ptr .align 1 _Z27linear_layer_and_activationPfS_S_S_S_ii_param_4,
	.param .u32 _Z27linear_layer_and_activationPfS_S_S_S_ii_param_5,
	.param .u32 _Z27linear_layer_and_activationPfS_S_S_S_ii_param_6
)
{


	ret;

}


// ===== COMPILED SASS (sm_100) =====

	.target	sm_100

	.elftype	@"ET_EXEC"


//--------------------- .note.nv.tkinfo           --------------------------
	.section	.note.nv.tkinfo,"",@"SHT_NOTE"
	.sectionflags	@"SHF_NOTE_NV_TKINFO"
	.tkinfo
        /*0018*/ 	.word	0x00000002
        /*0030*/ 	.string	""
        /*0030*/ 	.string	"ptxas"
        /*0030*/ 	.string	"Cuda compilation tools, release 13.0, V13.0.88"
        /*0030*/ 	.string	"Build cuda_13.0.r13.0/compiler.36424714_0"
        /*0030*/ 	.string	"-arch sm_100 -m 64 "



//--------------------- .note.nv.cuinfo           --------------------------
	.section	.note.nv.cuinfo,"",@"SHT_NOTE"
	.sectionflags	@"SHF_NOTE_NV_CUINFO"
        /*0018*/ 	.short	0x0002
        /*001a*/ 	.short	0x0064
        /*001c*/ 	.short	0x0082
	.zero		2


//--------------------- .nv.info                  --------------------------
	.section	.nv.info,"",@"SHT_CUDA_INFO"
	.align	4


	//----- nvinfo : EIATTR_REGCOUNT
	.align		4
        /*0000*/ 	.byte	0x04, 0x2f
        /*0002*/ 	.short	(.L_1 - .L_0)
	.align		4
.L_0:
        /*0004*/ 	.word	index@(_Z27linear_layer_and_activationPfS_S_S_S_ii)
        /*0008*/ 	.word	0x00000004


	//----- nvinfo : EIATTR_FRAME_SIZE
	.align		4
.L_1:
        /*000c*/ 	.byte	0x04, 0x11
        /*000e*/ 	.short	(.L_3 - .L_2)
	.align		4
.L_2:
        /*0010*/ 	.word	index@(_Z27linear_layer_and_activationPfS_S_S_S_ii)
        /*0014*/ 	.word	0x00000000


	//----- nvinfo : EIATTR_MIN_STACK_SIZE
	.align		4
.L_3:
        /*0018*/ 	.byte	0x04, 0x12
        /*001a*/ 	.short	(.L_5 - .L_4)
	.align		4
.L_4:
        /*001c*/ 	.word	index@(_Z27linear_layer_and_activationPfS_S_S_S_ii)
        /*0020*/ 	.word	0x00000000
.L_5:


//--------------------- .nv.compat                --------------------------
	.section	.nv.compat,"",@"SHT_CUDA_COMPAT_INFO"
	.align	4
        /*0000*/ 	.byte	0x02, 0x09, 0x00, 0x00, 0x02, 0x02, 0x01, 0x00, 0x02, 0x05, 0x05, 0x00, 0x03, 0x07, 0x01, 0x01
        /*0010*/ 	.byte	0x02, 0x03, 0x00, 0x00, 0x02, 0x06, 0x01, 0x00, 0x04, 0x0b, 0x08, 0x00, 0x09, 0x00, 0x00, 0x00
        /*0020*/ 	.byte	0x00, 0x00, 0x00, 0x00


//--------------------- .nv.info._Z27linear_layer_and_activationPfS_S_S_S_ii --------------------------
	.section	.nv.info._Z27linear_layer_and_activationPfS_S_S_S_ii,"",@"SHT_CUDA_INFO"
	.sectionflags	@""
	.align	4


	//----- nvinfo : EIATTR_CUDA_API_VERSION
	.align		4
        /*0000*/ 	.byte	0x04, 0x37
        /*0002*/ 	.short	(.L_7 - .L_6)
.L_6:
        /*0004*/ 	.word	0x00000082


	//----- nvinfo : EIATTR_KPARAM_INFO
	.align		4
.L_7:
        /*0008*/ 	.byte	0x04, 0x17
        /*000a*/ 	.short	(.L_9 - .L_8)
.L_8:
        /*000c*/ 	.word	0x00000000
        /*0010*/ 	.short	0x0006
        /*0012*/ 	.short	0x002c
        /*0014*/ 	.byte	0x00, 0xf0, 0x11, 0x00


	//----- nvinfo : EIATTR_KPARAM_INFO
	.align		4
.L_9:
        /*0018*/ 	.byte	0x04, 0x17
        /*001a*/ 	.short	(.L_11 - .L_10)
.L_10:
        /*001c*/ 	.word	0x00000000
        /*0020*/ 	.short	0x0005
        /*0022*/ 	.short	0x0028
        /*0024*/ 	.byte	0x00, 0xf0, 0x11, 0x00


	//----- nvinfo : EIATTR_KPARAM_INFO
	.align		4
.L_11:
        /*0028*/ 	.byte	0x04, 0x17
        /*002a*/ 	.short	(.L_13 - .L_12)
.L_12:
        /*002c*/ 	.word	0x00000000
        /*0030*/ 	.short	0x0004
        /*0032*/ 	.short	0x0020
        /*0034*/ 	.byte	0x00, 0xf5, 0x21, 0x00


	//----- nvinfo : EIATTR_KPARAM_INFO
	.align		4
.L_13:
        /*0038*/ 	.byte	0x04, 0x17
        /*003a*/ 	.short	(.L_15 - .L_14)
.L_14:
        /*003c*/ 	.word	0x00000000
        /*0040*/ 	.short	0x0003
        /*0042*/ 	.short	0x0018
        /*0044*/ 	.byte	0x00, 0xf5, 0x21, 0x00


	//----- nvinfo : EIATTR_KPARAM_INFO
	.align		4
.L_15:
        /*0048*/ 	.byte	0x04, 0x17
        /*004a*/ 	.short	(.L_17 - .L_16)
.L_16:
        /*004c*/ 	.word	0x00000000
        /*0050*/ 	.short	0x0002
        /*0052*/ 	.short	0x0010
        /*0054*/ 	.byte	0x00, 0xf5, 0x21, 0x00


	//----- nvinfo : EIATTR_KPARAM_INFO
	.align		4
.L_17:
        /*0058*/ 	.byte	0x04, 0x17
        /*005a*/ 	.short	(.L_19 - .L_18)
.L_18:
        /*005c*/ 	.word	0x00000000
        /*0060*/ 	.short	0x0001
        /*0062*/ 	.short	0x0008
        /*0064*/ 	.byte	0x00, 0xf5, 0x21, 0x00


	//----- nvinfo : EIATTR_KPARAM_INFO
	.align		4
.L_19:
        /*0068*/ 	.byte	0x04, 0x17
        /*006a*/ 	.short	(.L_21 - .L_20)
.L_20:
        /*006c*/ 	.word	0x00000000
        /*0070*/ 	.short	0x0000
        /*0072*/ 	.short	0x0000
        /*0074*/ 	.byte	0x00, 0xf5, 0x21, 0x00


	//----- nvinfo : EIATTR_SPARSE_MMA_MASK
	.align		4
.L_21:
        /*0078*/ 	.byte	0x03, 0x50
        /*007a*/ 	.short	0x0000


	//----- nvinfo : EIATTR_MAXREG_COUNT
	.align		4
        /*007c*/ 	.byte	0x03, 0x1b
        /*007e*/ 	.short	0x00ff


	//----- nvinfo : EIATTR_MERCURY_ISA_VERSION
	.align		4
        /*0080*/ 	.byte	0x03, 0x5f
        /*0082*/ 	.short	0x0101


	//----- nvinfo : EIATTR_VRC_CTA_INIT_COUNT
	.align		4
        /*0084*/ 	.byte	0x02, 0x4a
	.zero		1
	.zero		1


	//----- nvinfo : EIATTR_EXIT_INSTR_OFFSETS
	.align		4
        /*0088*/ 	.byte	0x04, 0x1c
        /*008a*/ 	.short	(.L_23 - .L_22)


	//   ....[0]....
.L_22:
        /*008c*/ 	.word	0x00000010


	//----- nvinfo : EIATTR_CBANK_PARAM_SIZE
	.align		4
.L_23:
        /*0090*/ 	.byte	0x03, 0x19
        /*0092*/ 	.short	0x0030


	//----- nvinfo : EIATTR_PARAM_CBANK
	.align		4
        /*0094*/ 	.byte	0x04, 0x0a
        /*0096*/ 	.short	(.L_25 - .L_24)
	.align		4
.L_24:
        /*0098*/ 	.word	index@(.nv.constant0._Z27linear_layer_and_activationPfS_S_S_S_ii)
        /*009c*/ 	.short	0x0380
        /*009e*/ 	.short	0x0030


	//----- nvinfo : EIATTR_SW_WAR
	.align		4
.L_25:
        /*00a0*/ 	.byte	0x04, 0x36
        /*00a2*/ 	.short	(.L_27 - .L_26)
.L_26:
        /*00a4*/ 	.word	0x00000008
.L_27:


//--------------------- .nv.callgraph             --------------------------
	.section	.nv.callgraph,"",@"SHT_CUDA_CALLGRAPH"
	.align	4
	.sectionentsize	8
	.align		4
        /*0000*/ 	.word	0x00000000
	.align		4
        /*0004*/ 	.word	0xffffffff
	.align		4
        /*0008*/ 	.word	0x00000000
	.align		4
        /*000c*/ 	.word	0xfffffffe
	.align		4
        /*0010*/ 	.word	0x00000000
	.align		4
        /*0014*/ 	.word	0xfffffffd
	.align		4
        /*0018*/ 	.word	0x00000000
	.align		4
        /*001c*/ 	.word	0xfffffffc


//--------------------- .text._Z27linear_layer_and_activationPfS_S_S_S_ii --------------------------
	.section	.text._Z27linear_layer_and_activationPfS_S_S_S_ii,"ax",@progbits
	.align	128
        .global         _Z27linear_layer_and_activationPfS_S_S_S_ii
        .type           _Z27linear_layer_and_activationPfS_S_S_S_ii,@function
        .size           _Z27linear_layer_and_activationPfS_S_S_S_ii,(.L_x_1 - _Z27linear_layer_and_activationPfS_S_S_S_ii)
        .other          _Z27linear_layer_and_activationPfS_S_S_S_ii,@"STO_CUDA_ENTRY STV_DEFAULT"
_Z27linear_layer_and_activationPfS_S_S_S_ii:
.text._Z27linear_layer_and_activationPfS_S_S_S_ii:
[----:B------:R-:W-:Y:S01]  /*0000*/  LDC R1, c[0x0][0x37c] ;  /* 0x0000df00ff017b82 */ /* 0x000fe20000000800 */
[----:B------:R-:W-:Y:S05]  /*0010*/  EXIT ;  /* 0x000000000000794d */ /* 0x000fea0003800000 */
.L_x_0:
[----:B------:R-:W-:-:S00]  /*0020*/  BRA `(.L_x_0) ;  /* 0xfffffffc00fc7947 */ /* 0x000fc0000383ffff */
[----:B------:R-:W-:-:S00]  /*0030*/  NOP ;  /* 0x0000000000007918 */ /* 0x000fc00000000000 */
        /* <DEDUP_REMOVED lines=12> */
.L_x_1:


//--------------------- .nv.shared.reserved.0     --------------------------
	.section	.nv.shared.reserved.0,"aw",@nobits
	.weak		__nv_reservedSMEM_offset_0_alias
	.size		__nv_reservedSMEM_offset_0_alias, 0, 64
	.other		__nv_reservedSMEM_offset_0_alias,@"STO_CUDA_RESERVED_SHARED STV_DEFAULT"
__nv_reservedSMEM_offset_0_alias:
	.zero		0
	.zero		64


//--------------------- .nv.constant0._Z27linear_layer_and_activationPfS_S_S_S_ii --------------------------
	.section	.nv.constant0._Z27linear_layer_and_activationPfS_S_S_S_ii,"a",@progbits
	.sectionflags	@""
	.align	4
.nv.constant0._Z27linear_layer_and_activationPfS_S_S_S_ii:
	.zero		944


//--------------------- SYMBOLS --------------------------

	.type		.nv.reservedSmem.offset0,@object
	.size		.nv.reservedSmem.offset0,0x4
